	.headerflags	@"EF_CUDA_TEXMODE_UNIFIED EF_CUDA_64BIT_ADDRESS EF_CUDA_ACCELERATORS EF_CUDA_SM90 EF_CUDA_VIRTUAL_SM(EF_CUDA_SM90)"
	.elftype	@"ET_EXEC"


//--------------------- .nv.info                  --------------------------
	.section	.nv.info,"",@"SHT_CUDA_INFO"
	.align	4


	//----- nvinfo : EIATTR_REGCOUNT
	.align		4
        /*0000*/ 	.byte	0x04, 0x2f
        /*0002*/ 	.short	(.L_3 - .L_2)
	.align		4
.L_2:
        /*0004*/ 	.word	index@(triton_poi_fused__native_batch_norm_legit_no_training_cat_relu_3)
        /*0008*/ 	.word	0x00000020


	//----- nvinfo : EIATTR_MIN_STACK_SIZE
	.align		4
.L_3:
        /*000c*/ 	.byte	0x04, 0x12
        /*000e*/ 	.short	(.L_5 - .L_4)
	.align		4
.L_4:
        /*0010*/ 	.word	index@(triton_poi_fused__native_batch_norm_legit_no_training_cat_relu_3)
        /*0014*/ 	.word	0x00000000


	//----- nvinfo : EIATTR_FRAME_SIZE
	.align		4
.L_5:
        /*0018*/ 	.byte	0x04, 0x11
        /*001a*/ 	.short	(.L_7 - .L_6)
	.align		4
.L_6:
        /*001c*/ 	.word	index@(triton_poi_fused__native_batch_norm_legit_no_training_cat_relu_3)
        /*0020*/ 	.word	0x00000000


	//----- nvinfo : EIATTR_MIN_STACK_SIZE
	.align		4
.L_7:
        /*0024*/ 	.byte	0x04, 0x12
        /*0026*/ 	.short	(.L_9 - .L_8)
	.align		4
.L_8:
        /*0028*/ 	.word	index@(triton_poi_fused__native_batch_norm_legit_no_training_cat_relu_3)
        /*002c*/ 	.word	0x00000000
.L_9:


//--------------------- .nv.info.triton_poi_fused__native_batch_norm_legit_no_training_cat_relu_3 --------------------------
	.section	.nv.info.triton_poi_fused__native_batch_norm_legit_no_training_cat_relu_3,"",@"SHT_CUDA_INFO"
	.sectionflags	@""
	.align	4


	//----- nvinfo : EIATTR_CUDA_API_VERSION
	.align		4
        /*0000*/ 	.byte	0x04, 0x37
        /*0002*/ 	.short	(.L_11 - .L_10)
.L_10:
        /*0004*/ 	.word	0x0000007c


	//----- nvinfo : EIATTR_KPARAM_INFO
	.align		4
.L_11:
        /*0008*/ 	.byte	0x04, 0x17
        /*000a*/ 	.short	(.L_13 - .L_12)
.L_12:
        /*000c*/ 	.word	0x00000000
        /*0010*/ 	.short	0x0008
        /*0012*/ 	.short	0x0040
        /*0014*/ 	.byte	0x00, 0xf0, 0x11, 0x00


	//----- nvinfo : EIATTR_KPARAM_INFO
	.align		4
.L_13:
        /*0018*/ 	.byte	0x04, 0x17
        /*001a*/ 	.short	(.L_15 - .L_14)
.L_14:
        /*001c*/ 	.word	0x00000000
        /*0020*/ 	.short	0x0007
        /*0022*/ 	.short	0x0038
        /*0024*/ 	.byte	0x00, 0xf4, 0x21, 0x00


	//----- nvinfo : EIATTR_KPARAM_INFO
	.align		4
.L_15:
        /*0028*/ 	.byte	0x04, 0x17
        /*002a*/ 	.short	(.L_17 - .L_16)
.L_16:
        /*002c*/ 	.word	0x00000000
        /*0030*/ 	.short	0x0006
        /*0032*/ 	.short	0x0030
        /*0034*/ 	.byte	0x00, 0xf4, 0x21, 0x00


	//----- nvinfo : EIATTR_KPARAM_INFO
	.align		4
.L_17:
        /*0038*/ 	.byte	0x04, 0x17
        /*003a*/ 	.short	(.L_19 - .L_18)
.L_18:
        /*003c*/ 	.word	0x00000000
        /*0040*/ 	.short	0x0005
        /*0042*/ 	.short	0x0028
        /*0044*/ 	.byte	0x00, 0xf4, 0x21, 0x00


	//----- nvinfo : EIATTR_KPARAM_INFO
	.align		4
.L_19:
        /*0048*/ 	.byte	0x04, 0x17
        /*004a*/ 	.short	(.L_21 - .L_20)
.L_20:
        /*004c*/ 	.word	0x00000000
        /*0050*/ 	.short	0x0004
        /*0052*/ 	.short	0x0020
        /*0054*/ 	.byte	0x00, 0xf4, 0x21, 0x00


	//----- nvinfo : EIATTR_KPARAM_INFO
	.align		4
.L_21:
        /*0058*/ 	.byte	0x04, 0x17
        /*005a*/ 	.short	(.L_23 - .L_22)
.L_22:
        /*005c*/ 	.word	0x00000000
        /*0060*/ 	.short	0x0003
        /*0062*/ 	.short	0x0018
        /*0064*/ 	.byte	0x00, 0xf4, 0x21, 0x00


	//----- nvinfo : EIATTR_KPARAM_INFO
	.align		4
.L_23:
        /*0068*/ 	.byte	0x04, 0x17
        /*006a*/ 	.short	(.L_25 - .L_24)
.L_24:
        /*006c*/ 	.word	0x00000000
        /*0070*/ 	.short	0x0002
        /*0072*/ 	.short	0x0010
        /*0074*/ 	.byte	0x00, 0xf4, 0x21, 0x00


	//----- nvinfo : EIATTR_KPARAM_INFO
	.align		4
.L_25:
        /*0078*/ 	.byte	0x04, 0x17
        /*007a*/ 	.short	(.L_27 - .L_26)
.L_26:
        /*007c*/ 	.word	0x00000000
        /*0080*/ 	.short	0x0001
        /*0082*/ 	.short	0x0008
        /*0084*/ 	.byte	0x00, 0xf4, 0x21, 0x00


	//----- nvinfo : EIATTR_KPARAM_INFO
	.align		4
.L_27:
        /*0088*/ 	.byte	0x04, 0x17
        /*008a*/ 	.short	(.L_29 - .L_28)
.L_28:
        /*008c*/ 	.word	0x00000000
        /*0090*/ 	.short	0x0000
        /*0092*/ 	.short	0x0000
        /*0094*/ 	.byte	0x00, 0xf4, 0x21, 0x00


	//----- nvinfo : EIATTR_SPARSE_MMA_MASK
	.align		4
.L_29:
        /*0098*/ 	.byte	0x03, 0x50
        /*009a*/ 	.short	0x0000


	//----- nvinfo : EIATTR_MAXREG_COUNT
	.align		4
        /*009c*/ 	.byte	0x03, 0x1b
        /*009e*/ 	.short	0x00ff


	//----- nvinfo : EIATTR_EXIT_INSTR_OFFSETS
	.align		4
        /*00a0*/ 	.byte	0x04, 0x1c
        /*00a2*/ 	.short	(.L_31 - .L_30)


	//   ....[0]....
.L_30:
        /*00a4*/ 	.word	0x00000b70


	//----- nvinfo : EIATTR_REQNTID
	.align		4
.L_31:
        /*00a8*/ 	.byte	0x04, 0x10
        /*00aa*/ 	.short	(.L_33 - .L_32)
.L_32:
        /*00ac*/ 	.word	0x00000080
        /*00b0*/ 	.word	0x00000001
        /*00b4*/ 	.word	0x00000001


	//----- nvinfo : EIATTR_CBANK_PARAM_SIZE
	.align		4
.L_33:
        /*00b8*/ 	.byte	0x03, 0x19
        /*00ba*/ 	.short	0x0044


	//----- nvinfo : EIATTR_PARAM_CBANK
	.align		4
        /*00bc*/ 	.byte	0x04, 0x0a
        /*00be*/ 	.short	(.L_35 - .L_34)
	.align		4
.L_34:
        /*00c0*/ 	.word	index@(.nv.constant0.triton_poi_fused__native_batch_norm_legit_no_training_cat_relu_3)
        /*00c4*/ 	.short	0x0210
        /*00c6*/ 	.short	0x0044


	//----- nvinfo : EIATTR_SW_WAR
	.align		4
.L_35:
        /*00c8*/ 	.byte	0x04, 0x36
        /*00ca*/ 	.short	(.L_37 - .L_36)
.L_36:
        /*00cc*/ 	.word	0x00000008
.L_37:


//--------------------- .nv.callgraph             --------------------------
	.section	.nv.callgraph,"",@"SHT_CUDA_CALLGRAPH"
	.align	4
	.sectionentsize	8
	.align		4
        /*0000*/ 	.word	0x00000000
	.align		4
        /*0004*/ 	.word	0xffffffff
	.align		4
        /*0008*/ 	.word	0x00000000
	.align		4
        /*000c*/ 	.word	0xfffffffe
	.align		4
        /*0010*/ 	.word	0x00000000
	.align		4
        /*0014*/ 	.word	0xfffffffd
	.align		4
        /*0018*/ 	.word	0x00000000
	.align		4
        /*001c*/ 	.word	0xfffffffc


//--------------------- .nv.constant4             --------------------------
	.section	.nv.constant4,"a",@progbits
	.align	8
	.align		8
.nv.constant4:
        /*0000*/ 	.dword	_$_str
	.align		8
        /*0008*/ 	.dword	_$_str_$_2


//--------------------- .text.triton_poi_fused__native_batch_norm_legit_no_training_cat_relu_3 --------------------------
	.section	.text.triton_poi_fused__native_batch_norm_legit_no_training_cat_relu_3,"ax",@progbits
	.align	128
        .global         triton_poi_fused__native_batch_norm_legit_no_training_cat_relu_3
        .type           triton_poi_fused__native_batch_norm_legit_no_training_cat_relu_3,@function
        .size           triton_poi_fused__native_batch_norm_legit_no_training_cat_relu_3,(.L_x_1 - triton_poi_fused__native_batch_norm_legit_no_training_cat_relu_3)
        .other          triton_poi_fused__native_batch_norm_legit_no_training_cat_relu_3,@"STO_CUDA_ENTRY STV_DEFAULT"
triton_poi_fused__native_batch_norm_legit_no_training_cat_relu_3:
.text.triton_poi_fused__native_batch_norm_legit_no_training_cat_relu_3:
[----:B------:R-:W-:Y:S01]  /*0000*/  LDC R1, c[0x0][0x28] ;  /* 0x00000a00ff017b82 */ /* 0x000fe20000000800 */
[----:B------:R-:W1:Y:S07]  /*0010*/  S2R R0, SR_TID.X ;  /* 0x0000000000007919 */ /* 0x000e6e0000002100 */
[----:B------:R-:W2:Y:S01]  /*0020*/  LDC.64 R2, c[0x0][0x228] ;  /* 0x00008a00ff027b82 */ /* 0x000ea20000000a00 */
[----:B------:R-:W-:Y:S01]  /*0030*/  ULDC.64 UR4, c[0x0][0x208] ;  /* 0x0000820000047ab9 */ /* 0x000fe20000000a00 */
[----:B------:R-:W-:Y:S01]  /*0040*/  ULDC.64 UR6, c[0x0][0x218] ;  /* 0x0000860000067ab9 */ /* 0x000fe20000000a00 */
[----:B------:R-:W3:Y:S05]  /*0050*/  S2R R21, SR_CTAID.X ;  /* 0x0000000000157919 */ /* 0x000eea0000002500 */
[----:B------:R-:W4:Y:S08]  /*0060*/  LDC.64 R28, c[0x0][0x238] ;  /* 0x00008e00ff1c7b82 */ /* 0x000f300000000a00 */
[----:B------:R-:W5:Y:S01]  /*0070*/  LDC.64 R16, c[0x0][0x210] ;  /* 0x00008400ff107b82 */ /* 0x000f620000000a00 */
[----:B-1----:R-:W-:Y:S01]  /*0080*/  IMAD.SHL.U32 R0, R0, 0x4, RZ ;  /* 0x0000000400007824 */ /* 0x002fe200078e00ff */
[----:B---3--:R-:W-:-:S04]  /*0090*/  SHF.R.S32.HI R5, RZ, 0x15, R21 ;  /* 0x00000015ff057819 */ /* 0x008fc80000011415 */
[----:B------:R-:W-:Y:S02]  /*00a0*/  LOP3.LUT R0, R0, 0x1fc, RZ, 0xc0, !PT ;  /* 0x000001fc00007812 */ /* 0x000fe400078ec0ff */
[----:B------:R-:W-:-:S03]  /*00b0*/  SGXT R5, R5, 0x1 ;  /* 0x000000010505781a */ /* 0x000fc60000000200 */
[----:B------:R-:W-:-:S04]  /*00c0*/  IMAD R21, R21, 0x400, R0 ;  /* 0x0000040015157824 */ /* 0x000fc800078e0200 */
[----:B------:R-:W-:Y:S01]  /*00d0*/  VIADD R0, R21, 0x200 ;  /* 0x0000020015007836 */ /* 0x000fe20000000000 */
[----:B------:R-:W-:-:S04]  /*00e0*/  LEA.HI R4, R5, R21, RZ, 0xf ;  /* 0x0000001505047211 */ /* 0x000fc800078f78ff */
[----:B------:R-:W-:Y:S02]  /*00f0*/  SHF.R.S32.HI R27, RZ, 0xf, R4 ;  /* 0x0000000fff1b7819 */ /* 0x000fe40000011404 */
[----:B------:R-:W-:-:S03]  /*0100*/  LEA.HI R5, R5, R0, RZ, 0xf ;  /* 0x0000000005057211 */ /* 0x000fc600078f78ff */
[----:B------:R-:W-:Y:S01]  /*0110*/  IMAD.HI R7, R27, 0x2aaaaaab, RZ ;  /* 0x2aaaaaab1b077827 */ /* 0x000fe200078e02ff */
[----:B------:R-:W-:-:S04]  /*0120*/  SHF.R.S32.HI R25, RZ, 0xf, R5 ;  /* 0x0000000fff197819 */ /* 0x000fc80000011405 */
[----:B------:R-:W-:Y:S01]  /*0130*/  SHF.R.U32.HI R8, RZ, 0x1f, R7 ;  /* 0x0000001fff087819 */ /* 0x000fe20000011607 */
[----:B------:R-:W-:-:S03]  /*0140*/  IMAD.HI R6, R25, 0x2aaaaaab, RZ ;  /* 0x2aaaaaab19067827 */ /* 0x000fc600078e02ff */
[----:B------:R-:W-:Y:S02]  /*0150*/  LEA.HI R8, R7, R8, RZ, 0x1d ;  /* 0x0000000807087211 */ /* 0x000fe400078fe8ff */
[----:B------:R-:W-:-:S03]  /*0160*/  SHF.R.U32.HI R7, RZ, 0x1f, R6 ;  /* 0x0000001fff077819 */ /* 0x000fc60000011606 */
[----:B------:R-:W-:Y:S01]  /*0170*/  IMAD R27, R8, -0x30, R27 ;  /* 0xffffffd0081b7824 */ /* 0x000fe200078e021b */
[----:B------:R-:W-:-:S03]  /*0180*/  LEA.HI R6, R6, R7, RZ, 0x1d ;  /* 0x0000000706067211 */ /* 0x000fc600078fe8ff */
[----:B--2---:R-:W-:-:S04]  /*0190*/  IMAD.WIDE R8, R27, 0x4, R2 ;  /* 0x000000041b087825 */ /* 0x004fc800078e0202 */
[----:B------:R-:W-:Y:S02]  /*01a0*/  IMAD R25, R6, -0x30, R25 ;  /* 0xffffffd006197824 */ /* 0x000fe400078e0219 */
[----:B------:R1:W2:Y:S02]  /*01b0*/  LDG.E.EL R8, desc[UR4][R8.64] ;  /* 0x0000000408087981 */ /* 0x0002a4000c2e1900 */
[----:B------:R-:W-:-:S06]  /*01c0*/  IMAD.WIDE R2, R25, 0x4, R2 ;  /* 0x0000000419027825 */ /* 0x000fcc00078e0202 */
[----:B------:R-:W3:Y:S01]  /*01d0*/  LDG.E.EL R2, desc[UR4][R2.64] ;  /* 0x0000000402027981 */ /* 0x000ee2000c2e1900 */
[----:B------:R-:W-:Y:S01]  /*01e0*/  IMAD.HI R14, R21, 0x2aaaaaab, RZ ;  /* 0x2aaaaaab150e7827 */ /* 0x000fe200078e02ff */
[----:B------:R-:W-:Y:S02]  /*01f0*/  LOP3.LUT R4, R4, 0xffff8000, RZ, 0xc0, !PT ;  /* 0xffff800004047812 */ /* 0x000fe400078ec0ff */
[----:B------:R-:W-:Y:S01]  /*0200*/  LOP3.LUT R19, R5, 0xffff8000, RZ, 0xc0, !PT ;  /* 0xffff800005137812 */ /* 0x000fe200078ec0ff */
[----:B------:R-:W-:Y:S01]  /*0210*/  IMAD.SHL.U32 R5, R27, 0x8000, RZ ;  /* 0x000080001b057824 */ /* 0x000fe200078e00ff */
[----:B------:R-:W-:Y:S01]  /*0220*/  SHF.R.U32.HI R7, RZ, 0x1f, R14 ;  /* 0x0000001fff077819 */ /* 0x000fe2000001160e */
[----:B------:R-:W-:Y:S02]  /*0230*/  IMAD.IADD R4, R21, 0x1, -R4 ;  /* 0x0000000115047824 */ /* 0x000fe400078e0a04 */
[----:B------:R-:W-:Y:S01]  /*0240*/  IMAD.HI R10, R0, 0x2aaaaaab, RZ ;  /* 0x2aaaaaab000a7827 */ /* 0x000fe200078e02ff */
[----:B------:R-:W-:-:S02]  /*0250*/  LEA.HI.SX32 R14, R14, R7, 0xe ;  /* 0x000000070e0e7211 */ /* 0x000fc400078f72ff */
[----:B-1----:R-:W-:Y:S01]  /*0260*/  SHF.R.S32.HI R9, RZ, 0x1f, R4 ;  /* 0x0000001fff097819 */ /* 0x002fe20000011404 */
[----:B------:R-:W-:Y:S01]  /*0270*/  IMAD.IADD R19, R0, 0x1, -R19 ;  /* 0x0000000100137824 */ /* 0x000fe200078e0a13 */
[----:B------:R-:W-:Y:S01]  /*0280*/  SHF.R.U32.HI R11, RZ, 0x1f, R10 ;  /* 0x0000001fff0b7819 */ /* 0x000fe2000001160a */
[----:B------:R-:W-:-:S03]  /*0290*/  IMAD.SHL.U32 R7, R14, 0x80000, RZ ;  /* 0x000800000e077824 */ /* 0x000fc600078e00ff */
[----:B------:R-:W-:Y:S02]  /*02a0*/  LEA.HI.SX32 R11, R10, R11, 0xe ;  /* 0x0000000b0a0b7211 */ /* 0x000fe400078f72ff */
[----:B------:R-:W-:Y:S02]  /*02b0*/  IADD3 R4, P4, P5, R5, R4, R7 ;  /* 0x0000000405047210 */ /* 0x000fe40007d9e007 */
[----:B------:R-:W-:Y:S01]  /*02c0*/  SHF.R.S32.HI R5, RZ, 0x1f, R5 ;  /* 0x0000001fff057819 */ /* 0x000fe20000011405 */
[----:B------:R-:W-:Y:S01]  /*02d0*/  IMAD R0, R11, -0x180000, R0 ;  /* 0xffe800000b007824 */ /* 0x000fe200078e0200 */
[----:B------:R-:W-:-:S03]  /*02e0*/  SHF.R.S32.HI R13, RZ, 0x1f, R19 ;  /* 0x0000001fff0d7819 */ /* 0x000fc60000011413 */
[C---:B------:R-:W-:Y:S02]  /*02f0*/  IMAD R15, R11.reuse, 0x100000, R0 ;  /* 0x001000000b0f7824 */ /* 0x040fe400078e0200 */
[----:B------:R-:W-:Y:S02]  /*0300*/  IMAD.SHL.U32 R11, R11, 0x80000, RZ ;  /* 0x000800000b0b7824 */ /* 0x000fe400078e00ff */
[----:B------:R-:W-:-:S05]  /*0310*/  IMAD.SHL.U32 R0, R25, 0x8000, RZ ;  /* 0x0000800019007824 */ /* 0x000fca00078e00ff */
[----:B------:R-:W-:Y:S01]  /*0320*/  SHF.R.S32.HI R18, RZ, 0x1f, R0 ;  /* 0x0000001fff127819 */ /* 0x000fe20000011400 */
[----:B------:R-:W-:-:S04]  /*0330*/  IMAD R22, R14, -0x180000, R21 ;  /* 0xffe800000e167824 */ /* 0x000fc800078e0215 */
[----:B------:R-:W-:Y:S02]  /*0340*/  IMAD R14, R14, 0x100000, R22 ;  /* 0x001000000e0e7824 */ /* 0x000fe400078e0216 */
[----:B--2---:R-:W-:Y:S01]  /*0350*/  FADD R12, R8, 9.9999997473787516356e-06 ;  /* 0x3727c5ac080c7421 */ /* 0x004fe20000000000 */
[----:B------:R-:W-:Y:S01]  /*0360*/  SHF.R.S32.HI R8, RZ, 0x1f, R7 ;  /* 0x0000001fff087819 */ /* 0x000fe20000011407 */
[----:B------:R-:W-:-:S03]  /*0370*/  IMAD.MOV.U32 R7, RZ, RZ, 0x3e800000 ;  /* 0x3e800000ff077424 */ /* 0x000fc600078e00ff */
[----:B------:R-:W-:Y:S01]  /*0380*/  IADD3.X R5, R5, R9, R8, P4, P5 ;  /* 0x0000000905057210 */ /* 0x000fe200027ea408 */
[----:B------:R-:W1:Y:S01]  /*0390*/  MUFU.SQRT R12, R12 ;  /* 0x0000000c000c7308 */ /* 0x000e620000002000 */
[----:B------:R-:W2:Y:S01]  /*03a0*/  LDC.64 R8, c[0x0][0x230] ;  /* 0x00008c00ff087b82 */ /* 0x000ea20000000a00 */
[----:B---3--:R-:W-:Y:S01]  /*03b0*/  FADD R6, R2, 9.9999997473787516356e-06 ;  /* 0x3727c5ac02067421 */ /* 0x008fe20000000000 */
[--C-:B------:R-:W-:Y:S02]  /*03c0*/  IADD3 R19, P4, P5, R0, R19, R11.reuse ;  /* 0x0000001300137210 */ /* 0x100fe40007d9e00b */
[----:B------:R-:W-:-:S03]  /*03d0*/  SHF.R.S32.HI R11, RZ, 0x1f, R11 ;  /* 0x0000001fff0b7819 */ /* 0x000fc6000001140b */
[----:B------:R-:W3:Y:S01]  /*03e0*/  MUFU.SQRT R6, R6 ;  /* 0x0000000600067308 */ /* 0x000ee20000002000 */
[----:B------:R-:W4:Y:S01]  /*03f0*/  LDC.64 R2, c[0x0][0x220] ;  /* 0x00008800ff027b82 */ /* 0x000f220000000a00 */
[----:B------:R-:W-:Y:S02]  /*0400*/  IADD3.X R18, R18, R13, R11, P4, P5 ;  /* 0x0000000d12127210 */ /* 0x000fe400027ea40b */
[C---:B-1----:R-:W-:Y:S02]  /*0410*/  FSETP.GT.AND P2, PT, R12.reuse, 8.50705917302346158658e+37, PT ;  /* 0x7e8000000c00780b */ /* 0x042fe40003f44000 */
[----:B------:R-:W-:Y:S02]  /*0420*/  FSETP.GEU.AND P0, PT, R12, 1.175494350822287508e-38, PT ;  /* 0x008000000c00780b */ /* 0x000fe40003f0e000 */
[----:B------:R-:W-:Y:S02]  /*0430*/  FSEL R10, R7, 1, P2 ;  /* 0x3f800000070a7808 */ /* 0x000fe40001000000 */
[----:B---3--:R-:W-:-:S02]  /*0440*/  FSETP.GT.AND P3, PT, R6, 8.50705917302346158658e+37, PT ;  /* 0x7e8000000600780b */ /* 0x008fc40003f64000 */
[----:B------:R-:W-:Y:S02]  /*0450*/  FSETP.GEU.AND P1, PT, R6, 1.175494350822287508e-38, PT ;  /* 0x008000000600780b */ /* 0x000fe40003f2e000 */
[----:B------:R-:W-:-:S03]  /*0460*/  FSEL R7, R7, 1, P3 ;  /* 0x3f80000007077808 */ /* 0x000fc60001800000 */
[----:B------:R-:W-:Y:S02]  /*0470*/  @P2 FMUL R12, R12, 0.25 ;  /* 0x3e8000000c0c2820 */ /* 0x000fe40000400000 */
[----:B------:R-:W-:Y:S02]  /*0480*/  @!P0 FMUL R10, R10, 16777216 ;  /* 0x4b8000000a0a8820 */ /* 0x000fe40000400000 */
[----:B------:R-:W-:Y:S02]  /*0490*/  @!P0 FMUL R12, R12, 16777216 ;  /* 0x4b8000000c0c8820 */ /* 0x000fe40000400000 */
[----:B------:R-:W-:Y:S02]  /*04a0*/  @P3 FMUL R6, R6, 0.25 ;  /* 0x3e80000006063820 */ /* 0x000fe40000400000 */
[----:B------:R1:W3:Y:S01]  /*04b0*/  MUFU.RCP R23, R12 ;  /* 0x0000000c00177308 */ /* 0x0002e20000001000 */
[----:B------:R-:W-:Y:S01]  /*04c0*/  @!P1 FMUL R7, R7, 16777216 ;  /* 0x4b80000007079820 */ /* 0x000fe20000400000 */
[----:B------:R-:W-:-:S06]  /*04d0*/  @!P1 FMUL R6, R6, 16777216 ;  /* 0x4b80000006069820 */ /* 0x000fcc0000400000 */
[----:B------:R-:W4:Y:S01]  /*04e0*/  MUFU.RCP R6, R6 ;  /* 0x0000000600067308 */ /* 0x000f220000001000 */
[C---:B------:R-:W-:Y:S02]  /*04f0*/  ISETP.GT.AND P0, PT, R27.reuse, 0x1f, PT ;  /* 0x0000001f1b00780c */ /* 0x040fe40003f04270 */
[----:B------:R-:W-:Y:S02]  /*0500*/  ISETP.GE.AND P3, PT, R27, 0x20, PT ;  /* 0x000000201b00780c */ /* 0x000fe40003f66270 */
[C---:B-1----:R-:W-:Y:S01]  /*0510*/  LEA R12, P2, R4.reuse, UR6, 0x2 ;  /* 0x00000006040c7c11 */ /* 0x042fe2000f8410ff */
[----:B---3--:R-:W-:Y:S01]  /*0520*/  FMUL R23, R23, R10 ;  /* 0x0000000a17177220 */ /* 0x008fe20000400000 */
[----:B--2---:R-:W-:Y:S02]  /*0530*/  IMAD.WIDE R10, R27, 0x4, R8 ;  /* 0x000000041b0a7825 */ /* 0x004fe400078e0208 */
[----:B------:R-:W-:Y:S02]  /*0540*/  LEA.HI.X R13, R4, UR7, R5, 0x2, P2 ;  /* 0x00000007040d7c11 */ /* 0x000fe400090f1405 */
[----:B------:R-:W-:-:S04]  /*0550*/  IMAD.WIDE R8, R25, 0x4, R8 ;  /* 0x0000000419087825 */ /* 0x000fc800078e0208 */
[----:B0---4-:R-:W-:Y:S01]  /*0560*/  FMUL R0, R6, R7 ;  /* 0x0000000706007220 */ /* 0x011fe20000400000 */
[--C-:B------:R-:W-:Y:S01]  /*0570*/  IMAD.WIDE R6, R27, 0x4, R2.reuse ;  /* 0x000000041b067825 */ /* 0x100fe200078e0202 */
[----:B------:R0:W2:Y:S03]  /*0580*/  LDG.E.EL R20, desc[UR4][R8.64] ;  /* 0x0000000408147981 */ /* 0x0000a6000c2e1900 */
[----:B------:R-:W-:Y:S01]  /*0590*/  IMAD.WIDE R2, R25, 0x4, R2 ;  /* 0x0000000419027825 */ /* 0x000fe200078e0202 */
[----:B------:R1:W3:Y:S03]  /*05a0*/  LDG.E.EL R24, desc[UR4][R6.64] ;  /* 0x0000000406187981 */ /* 0x0002e6000c2e1900 */
[----:B------:R-:W-:Y:S02]  /*05b0*/  IMAD.WIDE R26, R27, 0x4, R28 ;  /* 0x000000041b1a7825 */ /* 0x000fe400078e021c */
[----:B------:R-:W4:Y:S01]  /*05c0*/  LDG.E.EL R2, desc[UR4][R2.64] ;  /* 0x0000000402027981 */ /* 0x000f22000c2e1900 */
[----:B------:R-:W-:-:S02]  /*05d0*/  CS2R R4, SRZ ;  /* 0x0000000000047805 */ /* 0x000fc4000001ff00 */
[----:B0-----:R-:W-:Y:S01]  /*05e0*/  CS2R R8, SRZ ;  /* 0x0000000000087805 */ /* 0x001fe2000001ff00 */
[----:B------:R5:W2:Y:S01]  /*05f0*/  LDG.E.EL R22, desc[UR4][R26.64] ;  /* 0x000000041a167981 */ /* 0x000aa2000c2e1900 */
[----:B-1----:R-:W-:-:S03]  /*0600*/  CS2R R6, SRZ ;  /* 0x0000000000067805 */ /* 0x002fc6000001ff00 */
[----:B------:R0:W2:Y:S01]  /*0610*/  LDG.E.EL R3, desc[UR4][R10.64] ;  /* 0x000000040a037981 */ /* 0x0000a2000c2e1900 */
[----:B-----5:R-:W-:-:S03]  /*0620*/  IMAD.WIDE R26, R14, 0x4, R16 ;  /* 0x000000040e1a7825 */ /* 0x020fc600078e0210 */
[----:B------:R1:W5:Y:S01]  /*0630*/  @P0 LDG.E.128 R4, desc[UR4][R12.64+-0x400000] ;  /* 0xc00000040c040981 */ /* 0x000362000c1e1d00 */
[----:B0-----:R-:W-:-:S06]  /*0640*/  CS2R R10, SRZ ;  /* 0x00000000000a7805 */ /* 0x001fcc000001ff00 */
[----:B------:R0:W2:Y:S01]  /*0650*/  @!P3 LDG.E.128 R8, desc[UR4][R26.64] ;  /* 0x000000041a08b981 */ /* 0x0000a2000c1e1d00 */
[----:B------:R-:W-:Y:S01]  /*0660*/  ISETP.GE.AND P2, PT, R25, 0x20, PT ;  /* 0x000000201900780c */ /* 0x000fe20003f46270 */
[----:B------:R-:W-:Y:S01]  /*0670*/  IMAD.WIDE R16, R15, 0x4, R16 ;  /* 0x000000040f107825 */ /* 0x000fe200078e0210 */
[----:B------:R-:W-:Y:S02]  /*0680*/  ISETP.GT.AND P1, PT, R25, 0x1f, PT ;  /* 0x0000001f1900780c */ /* 0x000fe40003f24270 */
[----:B-1----:R-:W-:Y:S02]  /*0690*/  CS2R R12, SRZ ;  /* 0x00000000000c7805 */ /* 0x002fe4000001ff00 */
[----:B------:R-:W-:Y:S02]  /*06a0*/  CS2R R14, SRZ ;  /* 0x00000000000e7805 */ /* 0x000fe4000001ff00 */
[----:B0-----:R-:W-:-:S05]  /*06b0*/  LEA R26, P4, R19, UR6, 0x2 ;  /* 0x00000006131a7c11 */ /* 0x001fca000f8810ff */
[----:B------:R0:W3:Y:S01]  /*06c0*/  @!P2 LDG.E.128 R12, desc[UR4][R16.64] ;  /* 0x00000004100ca981 */ /* 0x0000e2000c1e1d00 */
[----:B------:R-:W-:Y:S02]  /*06d0*/  LEA.HI.X R27, R19, UR7, R18, 0x2, P4 ;  /* 0x00000007131b7c11 */ /* 0x000fe4000a0f1412 */
[----:B------:R-:W-:Y:S02]  /*06e0*/  CS2R R18, SRZ ;  /* 0x0000000000127805 */ /* 0x000fe4000001ff00 */
[----:B0-----:R-:W-:-:S06]  /*06f0*/  CS2R R16, SRZ ;  /* 0x0000000000107805 */ /* 0x001fcc000001ff00 */
[----:B------:R0:W4:Y:S01]  /*0700*/  @P1 LDG.E.128 R16, desc[UR4][R26.64+-0x400000] ;  /* 0xc00000041a101981 */ /* 0x000122000c1e1d00 */
[----:B------:R-:W-:-:S05]  /*0710*/  IMAD.WIDE R28, R25, 0x4, R28 ;  /* 0x00000004191c7825 */ /* 0x000fca00078e021c */
[----:B------:R1:W4:Y:S01]  /*0720*/  LDG.E.EL R25, desc[UR4][R28.64] ;  /* 0x000000041c197981 */ /* 0x000322000c2e1900 */
[----:B-----5:R-:W-:Y:S02]  /*0730*/  SEL R4, R4, RZ, P0 ;  /* 0x000000ff04047207 */ /* 0x020fe40000000000 */
[----:B0-----:R-:W-:Y:S02]  /*0740*/  SEL R26, R7, RZ, P0 ;  /* 0x000000ff071a7207 */ /* 0x001fe40000000000 */
[----:B--2---:R-:W-:-:S04]  /*0750*/  SEL R8, R8, RZ, !P3 ;  /* 0x000000ff08087207 */ /* 0x004fc80005800000 */
[----:B------:R-:W-:Y:S02]  /*0760*/  SEL R4, R8, R4, !P3 ;  /* 0x0000000408047207 */ /* 0x000fe40005800000 */
[----:B------:R-:W-:Y:S02]  /*0770*/  SEL R8, R5, RZ, P0 ;  /* 0x000000ff05087207 */ /* 0x000fe40000000000 */
[----:B------:R-:W-:Y:S02]  /*0780*/  SEL R5, R9, RZ, !P3 ;  /* 0x000000ff09057207 */ /* 0x000fe40005800000 */
[----:B------:R-:W-:Y:S02]  /*0790*/  SEL R6, R6, RZ, P0 ;  /* 0x000000ff06067207 */ /* 0x000fe40000000000 */
[----:B------:R-:W-:Y:S02]  /*07a0*/  SEL R7, R11, RZ, !P3 ;  /* 0x000000ff0b077207 */ /* 0x000fe40005800000 */
[----:B------:R-:W-:-:S02]  /*07b0*/  SEL R9, R10, RZ, !P3 ;  /* 0x000000ff0a097207 */ /* 0x000fc40005800000 */
[----:B------:R-:W-:Y:S02]  /*07c0*/  SEL R5, R5, R8, !P3 ;  /* 0x0000000805057207 */ /* 0x000fe40005800000 */
[----:B------:R-:W-:Y:S02]  /*07d0*/  SEL R7, R7, R26, !P3 ;  /* 0x0000001a07077207 */ /* 0x000fe40005800000 */
[----:B------:R-:W-:Y:S01]  /*07e0*/  SEL R6, R9, R6, !P3 ;  /* 0x0000000609067207 */ /* 0x000fe20005800000 */
[C---:B---3--:R-:W-:Y:S01]  /*07f0*/  FADD R10, -R24.reuse, R5 ;  /* 0x00000005180a7221 */ /* 0x048fe20000000100 */
[C---:B------:R-:W-:Y:S01]  /*0800*/  FADD R8, -R24.reuse, R4 ;  /* 0x0000000418087221 */ /* 0x040fe20000000100 */
[C---:B-1----:R-:W-:Y:S02]  /*0810*/  FADD R28, -R24.reuse, R7 ;  /* 0x00000007181c7221 */ /* 0x042fe40000000100 */
[----:B------:R-:W-:Y:S01]  /*0820*/  FADD R26, -R24, R6 ;  /* 0x00000006181a7221 */ /* 0x000fe20000000100 */
[----:B------:R-:W-:-:S02]  /*0830*/  FMUL R24, R23, R10 ;  /* 0x0000000a17187220 */ /* 0x000fc40000400000 */
[----:B------:R-:W0:Y:S01]  /*0840*/  LDC.64 R10, c[0x0][0x240] ;  /* 0x00009000ff0a7b82 */ /* 0x000e220000000a00 */
[C---:B------:R-:W-:Y:S01]  /*0850*/  FMUL R29, R23.reuse, R28 ;  /* 0x0000001c171d7220 */ /* 0x040fe20000400000 */
[C---:B------:R-:W-:Y:S01]  /*0860*/  FMUL R27, R23.reuse, R26 ;  /* 0x0000001a171b7220 */ /* 0x040fe20000400000 */
[----:B------:R-:W-:Y:S01]  /*0870*/  FMUL R23, R23, R8 ;  /* 0x0000000817177220 */ /* 0x000fe20000400000 */
[----:B------:R-:W-:Y:S02]  /*0880*/  SEL R12, R12, RZ, !P2 ;  /* 0x000000ff0c0c7207 */ /* 0x000fe40005000000 */
[----:B------:R-:W-:Y:S02]  /*0890*/  SEL R13, R13, RZ, !P2 ;  /* 0x000000ff0d0d7207 */ /* 0x000fe40005000000 */
[----:B------:R-:W1:Y:S01]  /*08a0*/  LDC.64 R8, c[0x0][0x248] ;  /* 0x00009200ff087b82 */ /* 0x000e620000000a00 */
[----:B------:R-:W-:Y:S02]  /*08b0*/  SEL R14, R14, RZ, !P2 ;  /* 0x000000ff0e0e7207 */ /* 0x000fe40005000000 */
[----:B----4-:R-:W-:-:S02]  /*08c0*/  @P2 SEL R12, R16, RZ, P1 ;  /* 0x000000ff100c2207 */ /* 0x010fc40000800000 */
[----:B------:R-:W-:Y:S02]  /*08d0*/  @P2 SEL R13, R17, RZ, P1 ;  /* 0x000000ff110d2207 */ /* 0x000fe40000800000 */
[----:B------:R-:W-:Y:S02]  /*08e0*/  SEL R15, R15, RZ, !P2 ;  /* 0x000000ff0f0f7207 */ /* 0x000fe40005000000 */
[----:B------:R-:W-:Y:S02]  /*08f0*/  @P2 SEL R14, R18, RZ, P1 ;  /* 0x000000ff120e2207 */ /* 0x000fe40000800000 */
[----:B------:R-:W-:Y:S01]  /*0900*/  @P2 SEL R15, R19, RZ, P1 ;  /* 0x000000ff130f2207 */ /* 0x000fe20000800000 */
[C-C-:B------:R-:W-:Y:S01]  /*0910*/  FFMA R24, R3.reuse, R24, R22.reuse ;  /* 0x0000001803187223 */ /* 0x140fe20000000016 */
[C-C-:B------:R-:W-:Y:S01]  /*0920*/  FFMA R23, R3.reuse, R23, R22.reuse ;  /* 0x0000001703177223 */ /* 0x140fe20000000016 */
[C-C-:B------:R-:W-:Y:S01]  /*0930*/  FFMA R27, R3.reuse, R27, R22.reuse ;  /* 0x0000001b031b7223 */ /* 0x140fe20000000016 */
[----:B------:R-:W-:Y:S01]  /*0940*/  FFMA R29, R3, R29, R22 ;  /* 0x0000001d031d7223 */ /* 0x000fe20000000016 */
[C---:B------:R-:W-:Y:S01]  /*0950*/  FADD R17, -R2.reuse, R13 ;  /* 0x0000000d02117221 */ /* 0x040fe20000000100 */
[C---:B------:R-:W-:Y:S01]  /*0960*/  FADD R3, -R2.reuse, R12 ;  /* 0x0000000c02037221 */ /* 0x040fe20000000100 */
[C---:B------:R-:W-:Y:S01]  /*0970*/  FADD R19, -R2.reuse, R14 ;  /* 0x0000000e02137221 */ /* 0x040fe20000000100 */
[----:B------:R-:W-:Y:S01]  /*0980*/  FADD R2, -R2, R15 ;  /* 0x0000000f02027221 */ /* 0x000fe20000000100 */
[C---:B------:R-:W-:Y:S01]  /*0990*/  FMUL R17, R0.reuse, R17 ;  /* 0x0000001100117220 */ /* 0x040fe20000400000 */
[C---:B------:R-:W-:Y:S01]  /*09a0*/  FMUL R16, R0.reuse, R3 ;  /* 0x0000000300107220 */ /* 0x040fe20000400000 */
[C---:B------:R-:W-:Y:S01]  /*09b0*/  FMUL R18, R0.reuse, R19 ;  /* 0x0000001300127220 */ /* 0x040fe20000400000 */
[----:B------:R-:W-:Y:S01]  /*09c0*/  FMUL R2, R0, R2 ;  /* 0x0000000200027220 */ /* 0x000fe20000400000 */
[C-C-:B------:R-:W-:Y:S01]  /*09d0*/  FFMA R0, R20.reuse, R17, R25.reuse ;  /* 0x0000001114007223 */ /* 0x140fe20000000019 */
[C-C-:B------:R-:W-:Y:S01]  /*09e0*/  FFMA R16, R20.reuse, R16, R25.reuse ;  /* 0x0000001014107223 */ /* 0x140fe20000000019 */
[C-C-:B------:R-:W-:Y:S01]  /*09f0*/  FFMA R18, R20.reuse, R18, R25.reuse ;  /* 0x0000001214127223 */ /* 0x140fe20000000019 */
[----:B------:R-:W-:Y:S01]  /*0a00*/  FFMA R19, R20, R2, R25 ;  /* 0x0000000214137223 */ /* 0x000fe20000000019 */
[----:B------:R-:W-:Y:S01]  /*0a10*/  FSETP.GEU.AND P6, PT, R29, RZ, PT ;  /* 0x000000ff1d00720b */ /* 0x000fe20003fce000 */
[----:B0-----:R-:W-:Y:S01]  /*0a20*/  IMAD.WIDE R2, R21, 0x4, R10 ;  /* 0x0000000415027825 */ /* 0x001fe200078e020a */
[----:B------:R-:W-:-:S02]  /*0a30*/  FSETP.GEU.AND P0, PT, R27, RZ, PT ;  /* 0x000000ff1b00720b */ /* 0x000fc40003f0e000 */
[----:B------:R-:W-:Y:S02]  /*0a40*/  SEL R11, R29, RZ, P6 ;  /* 0x000000ff1d0b7207 */ /* 0x000fe40003000000 */
[----:B------:R-:W-:Y:S02]  /*0a50*/  FSETP.GEU.AND P1, PT, R24, RZ, PT ;  /* 0x000000ff1800720b */ /* 0x000fe40003f2e000 */
[----:B------:R-:W-:Y:S02]  /*0a60*/  FSETP.GEU.AND P2, PT, R23, RZ, PT ;  /* 0x000000ff1700720b */ /* 0x000fe40003f4e000 */
[----:B------:R-:W-:Y:S02]  /*0a70*/  FSETP.GEU.AND P3, PT, R19, RZ, PT ;  /* 0x000000ff1300720b */ /* 0x000fe40003f6e000 */
[----:B------:R-:W-:Y:S02]  /*0a80*/  FSETP.GEU.AND P4, PT, R18, RZ, PT ;  /* 0x000000ff1200720b */ /* 0x000fe40003f8e000 */
[----:B------:R-:W-:-:S02]  /*0a90*/  FSETP.GEU.AND P5, PT, R0, RZ, PT ;  /* 0x000000ff0000720b */ /* 0x000fc40003fae000 */
[----:B------:R-:W-:Y:S01]  /*0aa0*/  FSETP.GEU.AND P6, PT, R16, RZ, PT ;  /* 0x000000ff1000720b */ /* 0x000fe20003fce000 */
[----:B-1----:R-:W-:Y:S01]  /*0ab0*/  IMAD.WIDE R20, R21, 0x4, R8 ;  /* 0x0000000415147825 */ /* 0x002fe200078e0208 */
[----:B------:R-:W-:Y:S02]  /*0ac0*/  SEL R10, R27, RZ, P0 ;  /* 0x000000ff1b0a7207 */ /* 0x000fe40000000000 */
[----:B------:R-:W-:Y:S02]  /*0ad0*/  SEL R9, R24, RZ, P1 ;  /* 0x000000ff18097207 */ /* 0x000fe40000800000 */
[----:B------:R-:W-:Y:S02]  /*0ae0*/  SEL R8, R23, RZ, P2 ;  /* 0x000000ff17087207 */ /* 0x000fe40001000000 */
[----:B------:R-:W-:Y:S02]  /*0af0*/  SEL R19, R19, RZ, P3 ;  /* 0x000000ff13137207 */ /* 0x000fe40001800000 */
[----:B------:R-:W-:-:S02]  /*0b00*/  SEL R18, R18, RZ, P4 ;  /* 0x000000ff12127207 */ /* 0x000fc40002000000 */
[----:B------:R-:W-:Y:S02]  /*0b10*/  SEL R17, R0, RZ, P5 ;  /* 0x000000ff00117207 */ /* 0x000fe40002800000 */
[----:B------:R-:W-:Y:S01]  /*0b20*/  SEL R16, R16, RZ, P6 ;  /* 0x000000ff10107207 */ /* 0x000fe20003000000 */
[----:B------:R-:W-:Y:S04]  /*0b30*/  STG.E.128 desc[UR4][R2.64], R4 ;  /* 0x0000000402007986 */ /* 0x000fe8000c101d04 */
[----:B------:R-:W-:Y:S04]  /*0b40*/  STG.E.128 desc[UR4][R2.64+0x800], R12 ;  /* 0x0008000c02007986 */ /* 0x000fe8000c101d04 */
[----:B------:R-:W-:Y:S04]  /*0b50*/  STG.E.128 desc[UR4][R20.64], R8 ;  /* 0x0000000814007986 */ /* 0x000fe8000c101d04 */
[----:B------:R-:W-:Y:S01]  /*0b60*/  STG.E.128 desc[UR4][R20.64+0x800], R16 ;  /* 0x0008001014007986 */ /* 0x000fe2000c101d04 */
[----:B------:R-:W-:Y:S05]  /*0b70*/  EXIT ;  /* 0x000000000000794d */ /* 0x000fea0003800000 */
.L_x_0:
[----:B------:R-:W-:-:S00]  /*0b80*/  BRA `(.L_x_0) ;  /* 0xfffffffc00fc7947 */ /* 0x000fc0000383ffff */
[----:B------:R-:W-:-:S00]  /*0b90*/  NOP ;  /* 0x0000000000007918 */ /* 0x000fc00000000000 */
        /* <DEDUP_REMOVED lines=14> */
.L_x_1:


//--------------------- .nv.global.init           --------------------------
	.section	.nv.global.init,"aw",@progbits
.nv.global.init:
	.type		_$_str,@object
	.size		_$_str,(_$_str_$_2 - _$_str)
_$_str:
        /*0000*/ 	.byte	0x5f, 0x5f, 0x43, 0x55, 0x44, 0x41, 0x5f, 0x46, 0x54, 0x5a, 0x00
	.type		_$_str_$_2,@object
	.size		_$_str_$_2,(.L_1 - _$_str_$_2)
_$_str_$_2:
        /*000b*/ 	.byte	0x5f, 0x5f, 0x43, 0x55, 0x44, 0x41, 0x5f, 0x50, 0x52, 0x45, 0x43, 0x5f, 0x53, 0x51, 0x52, 0x54
        /*001b*/ 	.byte	0x00
.L_1:


//--------------------- .nv.constant0.triton_poi_fused__native_batch_norm_legit_no_training_cat_relu_3 --------------------------
	.section	.nv.constant0.triton_poi_fused__native_batch_norm_legit_no_training_cat_relu_3,"a",@progbits
	.sectionflags	@""
	.align	4
.nv.constant0.triton_poi_fused__native_batch_norm_legit_no_training_cat_relu_3:
	.zero		596
